//
// Generated by NVIDIA NVVM Compiler
//
// Compiler Build ID: CL-36424714
// Cuda compilation tools, release 13.0, V13.0.88
// Based on NVVM 20.0.0
//

.version 9.0
.target sm_100
.address_size 64

	// .globl	_Z8MyKerneli
.extern .func  (.param .b32 func_retval0) vprintf
(
	.param .b64 vprintf_param_0,
	.param .b64 vprintf_param_1
)
;
.global .align 1 .b8 $str[19] = {104, 101, 108, 108, 111, 32, 102, 114, 111, 109, 32, 71, 80, 85, 32, 37, 100, 10};

.visible .entry _Z8MyKerneli(
	.param .u32 _Z8MyKerneli_param_0
)
{
	.local .align 8 .b8 	__local_depot0[8];
	.reg .b64 	%SP;
	.reg .b64 	%SPL;
	.reg .pred 	%p<2>;
	.reg .b32 	%r<8>;
	.reg .b64 	%rd<5>;

	mov.u64 	%SPL, __local_depot0;
	cvta.local.u64 	%SP, %SPL;
	ld.param.u32 	%r1, [_Z8MyKerneli_param_0];
	mov.u32 	%r2, %tid.x;
	mov.u32 	%r3, %ntid.x;
	mov.u32 	%r4, %ctaid.x;
	mad.lo.s32 	%r5, %r3, %r4, %r2;
	setp.gt.s32 	%p1, %r5, 4;
	@%p1 bra 	$L__BB0_2;
	add.u64 	%rd1, %SP, 0;
	add.u64 	%rd2, %SPL, 0;
	st.local.u32 	[%rd2], %r1;
	mov.u64 	%rd3, $str;
	cvta.global.u64 	%rd4, %rd3;
	{ // callseq 0, 0
	.param .b64 param0;
	st.param.b64 	[param0], %rd4;
	.param .b64 param1;
	st.param.b64 	[param1], %rd1;
	.param .b32 retval0;
	call.uni (retval0), 
	vprintf, 
	(
	param0, 
	param1
	);
	ld.param.b32 	%r6, [retval0];
	} // callseq 0
$L__BB0_2:
	ret;

}


// ===== COMPILED SASS (sm_100) =====

	.target	sm_100

	.elftype	@"ET_EXEC"


//--------------------- .note.nv.tkinfo           --------------------------
	.section	.note.nv.tkinfo,"",@"SHT_NOTE"
	.sectionflags	@"SHF_NOTE_NV_TKINFO"
	.tkinfo
        /*0018*/ 	.word	0x00000002
        /*0030*/ 	.string	""
        /*0030*/ 	.string	"ptxas"
        /*0030*/ 	.string	"Cuda compilation tools, release 13.0, V13.0.88"
        /*0030*/ 	.string	"Build cuda_13.0.r13.0/compiler.36424714_0"
        /*0030*/ 	.string	"-arch sm_100 -m 64 "



//--------------------- .note.nv.cuinfo           --------------------------
	.section	.note.nv.cuinfo,"",@"SHT_NOTE"
	.sectionflags	@"SHF_NOTE_NV_CUINFO"
        /*0018*/ 	.short	0x0002
        /*001a*/ 	.short	0x0064
        /*001c*/ 	.short	0x0082
	.zero		2


//--------------------- .nv.info                  --------------------------
	.section	.nv.info,"",@"SHT_CUDA_INFO"
	.align	4


	//----- nvinfo : EIATTR_REGCOUNT
	.align		4
        /*0000*/ 	.byte	0x04, 0x2f
        /*0002*/ 	.short	(.L_2 - .L_1)
	.align		4
.L_1:
        /*0004*/ 	.word	index@(_Z8MyKerneli)
        /*0008*/ 	.word	0x00000018


	//----- nvinfo : EIATTR_FRAME_SIZE
	.align		4
.L_2:
        /*000c*/ 	.byte	0x04, 0x11
        /*000e*/ 	.short	(.L_4 - .L_3)
	.align		4
.L_3:
        /*0010*/ 	.word	index@(_Z8MyKerneli)
        /*0014*/ 	.word	0x00000008


	//----- nvinfo : EIATTR_MIN_STACK_SIZE
	.align		4
.L_4:
        /*0018*/ 	.byte	0x04, 0x12
        /*001a*/ 	.short	(.L_6 - .L_5)
	.align		4
.L_5:
        /*001c*/ 	.word	index@(_Z8MyKerneli)
        /*0020*/ 	.word	0x00000008
.L_6:


//--------------------- .nv.compat                --------------------------
	.section	.nv.compat,"",@"SHT_CUDA_COMPAT_INFO"
	.align	4
        /*0000*/ 	.byte	0x02, 0x09, 0x00, 0x00, 0x02, 0x02, 0x01, 0x00, 0x02, 0x05, 0x05, 0x00, 0x03, 0x07, 0x01, 0x01
        /*0010*/ 	.byte	0x02, 0x03, 0x00, 0x00, 0x02, 0x06, 0x01, 0x00, 0x04, 0x0b, 0x08, 0x00, 0x09, 0x00, 0x00, 0x00
        /*0020*/ 	.byte	0x00, 0x00, 0x00, 0x00


//--------------------- .nv.info._Z8MyKerneli     --------------------------
	.section	.nv.info._Z8MyKerneli,"",@"SHT_CUDA_INFO"
	.sectionflags	@""
	.align	4


	//----- nvinfo : EIATTR_CUDA_API_VERSION
	.align		4
        /*0000*/ 	.byte	0x04, 0x37
        /*0002*/ 	.short	(.L_8 - .L_7)
.L_7:
        /*0004*/ 	.word	0x00000082


	//----- nvinfo : EIATTR_KPARAM_INFO
	.align		4
.L_8:
        /*0008*/ 	.byte	0x04, 0x17
        /*000a*/ 	.short	(.L_10 - .L_9)
.L_9:
        /*000c*/ 	.word	0x00000000
        /*0010*/ 	.short	0x0000
        /*0012*/ 	.short	0x0000
        /*0014*/ 	.byte	0x00, 0xf0, 0x11, 0x00


	//----- nvinfo : EIATTR_SPARSE_MMA_MASK
	.align		4
.L_10:
        /*0018*/ 	.byte	0x03, 0x50
        /*001a*/ 	.short	0x0000


	//----- nvinfo : EIATTR_MAXREG_COUNT
	.align		4
        /*001c*/ 	.byte	0x03, 0x1b
        /*001e*/ 	.short	0x00ff


	//----- nvinfo : EIATTR_EXTERNS
	.align		4
        /*0020*/ 	.byte	0x04, 0x0f
        /*0022*/ 	.short	(.L_12 - .L_11)


	//   ....[0]....
	.align		4
.L_11:
        /*0024*/ 	.word	index@(vprintf)


	//----- nvinfo : EIATTR_MERCURY_ISA_VERSION
	.align		4
.L_12:
        /*0028*/ 	.byte	0x03, 0x5f
        /*002a*/ 	.short	0x0101


	//----- nvinfo : EIATTR_VRC_CTA_INIT_COUNT
	.align		4
        /*002c*/ 	.byte	0x02, 0x4a
	.zero		1
	.zero		1


	//----- nvinfo : EIATTR_SYSCALL_OFFSETS
	.align		4
        /*0030*/ 	.byte	0x04, 0x46
        /*0032*/ 	.short	(.L_14 - .L_13)


	//   ....[0]....
.L_13:
        /*0034*/ 	.word	0x00000140


	//----- nvinfo : EIATTR_EXIT_INSTR_OFFSETS
	.align		4
.L_14:
        /*0038*/ 	.byte	0x04, 0x1c
        /*003a*/ 	.short	(.L_16 - .L_15)


	//   ....[0]....
.L_15:
        /*003c*/ 	.word	0x000000b0


	//   ....[1]....
        /*0040*/ 	.word	0x00000150


	//----- nvinfo : EIATTR_CRS_STACK_SIZE
	.align		4
.L_16:
        /*0044*/ 	.byte	0x04, 0x1e
        /*0046*/ 	.short	(.L_18 - .L_17)
.L_17:
        /*0048*/ 	.word	0x00000000


	//----- nvinfo : EIATTR_CBANK_PARAM_SIZE
	.align		4
.L_18:
        /*004c*/ 	.byte	0x03, 0x19
        /*004e*/ 	.short	0x0004


	//----- nvinfo : EIATTR_PARAM_CBANK
	.align		4
        /*0050*/ 	.byte	0x04, 0x0a
        /*0052*/ 	.short	(.L_20 - .L_19)
	.align		4
.L_19:
        /*0054*/ 	.word	index@(.nv.constant0._Z8MyKerneli)
        /*0058*/ 	.short	0x0380
        /*005a*/ 	.short	0x0004


	//----- nvinfo : EIATTR_SW_WAR
	.align		4
.L_20:
        /*005c*/ 	.byte	0x04, 0x36
        /*005e*/ 	.short	(.L_22 - .L_21)
.L_21:
        /*0060*/ 	.word	0x00000008
.L_22:


//--------------------- .nv.callgraph             --------------------------
	.section	.nv.callgraph,"",@"SHT_CUDA_CALLGRAPH"
	.align	4
	.sectionentsize	8
	.align		4
        /*0000*/ 	.word	0x00000000
	.align		4
        /*0004*/ 	.word	0xffffffff
	.align		4
        /*0008*/ 	.word	index@(_Z8MyKerneli)
	.align		4
        /*000c*/ 	.word	index@(vprintf)
	.align		4
        /*0010*/ 	.word	0x00000000
	.align		4
        /*0014*/ 	.word	0xfffffffe
	.align		4
        /*0018*/ 	.word	0x00000000
	.align		4
        /*001c*/ 	.word	0xfffffffd
	.align		4
        /*0020*/ 	.word	0x00000000
	.align		4
        /*0024*/ 	.word	0xfffffffc


//--------------------- .nv.constant4             --------------------------
	.section	.nv.constant4,"a",@progbits
	.align	8
	.align		8
.nv.constant4:
        /*0000*/ 	.dword	vprintf
	.align		8
        /*0008*/ 	.dword	$str


//--------------------- .text._Z8MyKerneli        --------------------------
	.section	.text._Z8MyKerneli,"ax",@progbits
	.align	128
        .global         _Z8MyKerneli
        .type           _Z8MyKerneli,@function
        .size           _Z8MyKerneli,(.L_x_2 - _Z8MyKerneli)
        .other          _Z8MyKerneli,@"STO_CUDA_ENTRY STV_DEFAULT"
_Z8MyKerneli:
.text._Z8MyKerneli:
[----:B------:R-:W0:Y:S01]  /*0000*/  LDC R1, c[0x0][0x37c] ;  /* 0x0000df00ff017b82 */ /* 0x000e220000000800 */
[----:B------:R-:W1:Y:S01]  /*0010*/  S2R R0, SR_TID.X ;  /* 0x0000000000007919 */ /* 0x000e620000002100 */
[----:B------:R-:W2:Y:S01]  /*0020*/  LDCU UR5, c[0x0][0x2fc] ;  /* 0x00005f80ff0577ac */ /* 0x000ea20008000800 */
[----:B0-----:R-:W-:Y:S01]  /*0030*/  VIADD R1, R1, 0xfffffff8 ;  /* 0xfffffff801017836 */ /* 0x001fe20000000000 */
[----:B------:R-:W1:Y:S01]  /*0040*/  S2R R3, SR_CTAID.X ;  /* 0x0000000000037919 */ /* 0x000e620000002500 */
[----:B------:R-:W1:Y:S01]  /*0050*/  LDCU UR6, c[0x0][0x360] ;  /* 0x00006c00ff0677ac */ /* 0x000e620008000800 */
[----:B------:R-:W0:Y:S02]  /*0060*/  LDCU UR4, c[0x0][0x2f8] ;  /* 0x00005f00ff0477ac */ /* 0x000e240008000800 */
[----:B0-----:R-:W-:-:S05]  /*0070*/  IADD3 R6, P1, PT, R1, UR4, RZ ;  /* 0x0000000401067c10 */ /* 0x001fca000ff3e0ff */
[----:B--2---:R-:W-:Y:S02]  /*0080*/  IMAD.X R7, RZ, RZ, UR5, P1 ;  /* 0x00000005ff077e24 */ /* 0x004fe400088e06ff */
[----:B-1----:R-:W-:-:S05]  /*0090*/  IMAD R0, R3, UR6, R0 ;  /* 0x0000000603007c24 */ /* 0x002fca000f8e0200 */
[----:B------:R-:W-:-:S13]  /*00a0*/  ISETP.GT.AND P0, PT, R0, 0x4, PT ;  /* 0x000000040000780c */ /* 0x000fda0003f04270 */
[----:B------:R-:W-:Y:S05]  /*00b0*/  @P0 EXIT ;  /* 0x000000000000094d */ /* 0x000fea0003800000 */
[----:B------:R-:W0:Y:S01]  /*00c0*/  LDC R8, c[0x0][0x380] ;  /* 0x0000e000ff087b82 */ /* 0x000e220000000800 */
[----:B------:R-:W-:Y:S01]  /*00d0*/  MOV R0, 0x0 ;  /* 0x0000000000007802 */ /* 0x000fe20000000f00 */
[----:B------:R-:W1:Y:S06]  /*00e0*/  LDCU.64 UR4, c[0x4][0x8] ;  /* 0x01000100ff0477ac */ /* 0x000e6c0008000a00 */
[----:B------:R2:W3:Y:S01]  /*00f0*/  LDC.64 R2, c[0x4][R0] ;  /* 0x0100000000027b82 */ /* 0x0004e20000000a00 */
[----:B-1----:R-:W-:Y:S01]  /*0100*/  MOV R4, UR4 ;  /* 0x0000000400047c02 */ /* 0x002fe20008000f00 */
[----:B------:R-:W-:Y:S01]  /*0110*/  IMAD.U32 R5, RZ, RZ, UR5 ;  /* 0x00000005ff057e24 */ /* 0x000fe2000f8e00ff */
[----:B0-----:R2:W-:Y:S06]  /*0120*/  STL [R1], R8 ;  /* 0x0000000801007387 */ /* 0x0015ec0000100800 */
[----:B------:R-:W-:-:S07]  /*0130*/  LEPC R20, `(.L_x_0) ;  /* 0x000000001014794e */ /* 0x000fce0000000000 */
[----:B--23--:R-:W-:Y:S05]  /*0140*/  CALL.ABS.NOINC R2 ;  /* 0x0000000002007343 */ /* 0x00cfea0003c00000 */
.L_x_0:
[----:B------:R-:W-:Y:S05]  /*0150*/  EXIT ;  /* 0x000000000000794d */ /* 0x000fea0003800000 */
.L_x_1:
[----:B------:R-:W-:-:S00]  /*0160*/  BRA `(.L_x_1) ;  /* 0xfffffffc00fc7947 */ /* 0x000fc0000383ffff */
[----:B------:R-:W-:-:S00]  /*0170*/  NOP ;  /* 0x0000000000007918 */ /* 0x000fc00000000000 */
        /* <DEDUP_REMOVED lines=8> */
.L_x_2:


//--------------------- .nv.global.init           --------------------------
	.section	.nv.global.init,"aw",@progbits
.nv.global.init:
	.type		$str,@object
	.size		$str,(.L_0 - $str)
$str:
        /*0000*/ 	.byte	0x68, 0x65, 0x6c, 0x6c, 0x6f, 0x20, 0x66, 0x72, 0x6f, 0x6d, 0x20, 0x47, 0x50, 0x55, 0x20, 0x25
        /*0010*/ 	.byte	0x64, 0x0a, 0x00
.L_0:


//--------------------- .nv.shared.reserved.0     --------------------------
	.section	.nv.shared.reserved.0,"aw",@nobits
	.weak		__nv_reservedSMEM_offset_0_alias
	.size		__nv_reservedSMEM_offset_0_alias, 0, 64
	.other		__nv_reservedSMEM_offset_0_alias,@"STO_CUDA_RESERVED_SHARED STV_DEFAULT"
__nv_reservedSMEM_offset_0_alias:
	.zero		0
	.zero		64


//--------------------- .nv.constant0._Z8MyKerneli --------------------------
	.section	.nv.constant0._Z8MyKerneli,"a",@progbits
	.sectionflags	@""
	.align	4
.nv.constant0._Z8MyKerneli:
	.zero		900


//--------------------- SYMBOLS --------------------------

	.type		.nv.reservedSmem.offset0,@object
	.size		.nv.reservedSmem.offset0,0x4
	.type		vprintf,@function
